//
// Generated by NVIDIA NVVM Compiler
//
// Compiler Build ID: CL-36424714
// Cuda compilation tools, release 13.0, V13.0.88
// Based on NVVM 20.0.0
//

.version 9.0
.target sm_100
.address_size 64

	// .globl	_Z15assign_clustersPKdS0_S0_S0_S0_S0_Pii

.visible .entry _Z15assign_clustersPKdS0_S0_S0_S0_S0_Pii(
	.param .u64 .ptr .align 1 _Z15assign_clustersPKdS0_S0_S0_S0_S0_Pii_param_0,
	.param .u64 .ptr .align 1 _Z15assign_clustersPKdS0_S0_S0_S0_S0_Pii_param_1,
	.param .u64 .ptr .align 1 _Z15assign_clustersPKdS0_S0_S0_S0_S0_Pii_param_2,
	.param .u64 .ptr .align 1 _Z15assign_clustersPKdS0_S0_S0_S0_S0_Pii_param_3,
	.param .u64 .ptr .align 1 _Z15assign_clustersPKdS0_S0_S0_S0_S0_Pii_param_4,
	.param .u64 .ptr .align 1 _Z15assign_clustersPKdS0_S0_S0_S0_S0_Pii_param_5,
	.param .u64 .ptr .align 1 _Z15assign_clustersPKdS0_S0_S0_S0_S0_Pii_param_6,
	.param .u32 _Z15assign_clustersPKdS0_S0_S0_S0_S0_Pii_param_7
)
{
	.reg .pred 	%p<10>;
	.reg .b32 	%r<14>;
	.reg .b64 	%rd<24>;
	.reg .b64 	%fd<93>;

	ld.param.u64 	%rd2, [_Z15assign_clustersPKdS0_S0_S0_S0_S0_Pii_param_1];
	ld.param.u64 	%rd4, [_Z15assign_clustersPKdS0_S0_S0_S0_S0_Pii_param_3];
	ld.param.u64 	%rd5, [_Z15assign_clustersPKdS0_S0_S0_S0_S0_Pii_param_4];
	ld.param.u64 	%rd6, [_Z15assign_clustersPKdS0_S0_S0_S0_S0_Pii_param_5];
	ld.param.u32 	%r2, [_Z15assign_clustersPKdS0_S0_S0_S0_S0_Pii_param_7];
	mov.u32 	%r3, %ctaid.x;
	mov.u32 	%r4, %ntid.x;
	mov.u32 	%r5, %tid.x;
	mad.lo.s32 	%r1, %r3, %r4, %r5;
	setp.ge.s32 	%p1, %r1, %r2;
	@%p1 bra 	$L__BB0_2;
	ld.param.u64 	%rd23, [_Z15assign_clustersPKdS0_S0_S0_S0_S0_Pii_param_6];
	ld.param.u64 	%rd22, [_Z15assign_clustersPKdS0_S0_S0_S0_S0_Pii_param_2];
	ld.param.u64 	%rd21, [_Z15assign_clustersPKdS0_S0_S0_S0_S0_Pii_param_0];
	cvta.to.global.u64 	%rd8, %rd23;
	cvta.to.global.u64 	%rd9, %rd4;
	cvta.to.global.u64 	%rd10, %rd5;
	cvta.to.global.u64 	%rd11, %rd6;
	cvta.to.global.u64 	%rd12, %rd21;
	cvta.to.global.u64 	%rd13, %rd2;
	cvta.to.global.u64 	%rd14, %rd22;
	mul.wide.s32 	%rd15, %r1, 8;
	add.s64 	%rd16, %rd12, %rd15;
	add.s64 	%rd17, %rd13, %rd15;
	add.s64 	%rd18, %rd14, %rd15;
	ld.global.f64 	%fd1, [%rd18];
	ld.global.f64 	%fd2, [%rd17];
	ld.global.f64 	%fd3, [%rd16];
	ld.global.f64 	%fd4, [%rd9];
	sub.f64 	%fd5, %fd3, %fd4;
	ld.global.f64 	%fd6, [%rd10];
	sub.f64 	%fd7, %fd2, %fd6;
	ld.global.f64 	%fd8, [%rd11];
	sub.f64 	%fd9, %fd1, %fd8;
	mul.f64 	%fd10, %fd7, %fd7;
	fma.rn.f64 	%fd11, %fd5, %fd5, %fd10;
	fma.rn.f64 	%fd12, %fd9, %fd9, %fd11;
	min.f64 	%fd13, %fd12, 0d4415AF1D78B58C40;
	ld.global.f64 	%fd14, [%rd9+8];
	sub.f64 	%fd15, %fd3, %fd14;
	ld.global.f64 	%fd16, [%rd10+8];
	sub.f64 	%fd17, %fd2, %fd16;
	ld.global.f64 	%fd18, [%rd11+8];
	sub.f64 	%fd19, %fd1, %fd18;
	mul.f64 	%fd20, %fd17, %fd17;
	fma.rn.f64 	%fd21, %fd15, %fd15, %fd20;
	fma.rn.f64 	%fd22, %fd19, %fd19, %fd21;
	setp.lt.f64 	%p2, %fd22, %fd13;
	selp.f64 	%fd23, %fd22, %fd13, %p2;
	selp.u32 	%r6, 1, 0, %p2;
	ld.global.f64 	%fd24, [%rd9+16];
	sub.f64 	%fd25, %fd3, %fd24;
	ld.global.f64 	%fd26, [%rd10+16];
	sub.f64 	%fd27, %fd2, %fd26;
	ld.global.f64 	%fd28, [%rd11+16];
	sub.f64 	%fd29, %fd1, %fd28;
	mul.f64 	%fd30, %fd27, %fd27;
	fma.rn.f64 	%fd31, %fd25, %fd25, %fd30;
	fma.rn.f64 	%fd32, %fd29, %fd29, %fd31;
	setp.lt.f64 	%p3, %fd32, %fd23;
	selp.f64 	%fd33, %fd32, %fd23, %p3;
	selp.b32 	%r7, 2, %r6, %p3;
	ld.global.f64 	%fd34, [%rd9+24];
	sub.f64 	%fd35, %fd3, %fd34;
	ld.global.f64 	%fd36, [%rd10+24];
	sub.f64 	%fd37, %fd2, %fd36;
	ld.global.f64 	%fd38, [%rd11+24];
	sub.f64 	%fd39, %fd1, %fd38;
	mul.f64 	%fd40, %fd37, %fd37;
	fma.rn.f64 	%fd41, %fd35, %fd35, %fd40;
	fma.rn.f64 	%fd42, %fd39, %fd39, %fd41;
	setp.lt.f64 	%p4, %fd42, %fd33;
	selp.f64 	%fd43, %fd42, %fd33, %p4;
	selp.b32 	%r8, 3, %r7, %p4;
	ld.global.f64 	%fd44, [%rd9+32];
	sub.f64 	%fd45, %fd3, %fd44;
	ld.global.f64 	%fd46, [%rd10+32];
	sub.f64 	%fd47, %fd2, %fd46;
	ld.global.f64 	%fd48, [%rd11+32];
	sub.f64 	%fd49, %fd1, %fd48;
	mul.f64 	%fd50, %fd47, %fd47;
	fma.rn.f64 	%fd51, %fd45, %fd45, %fd50;
	fma.rn.f64 	%fd52, %fd49, %fd49, %fd51;
	setp.lt.f64 	%p5, %fd52, %fd43;
	selp.f64 	%fd53, %fd52, %fd43, %p5;
	selp.b32 	%r9, 4, %r8, %p5;
	ld.global.f64 	%fd54, [%rd9+40];
	sub.f64 	%fd55, %fd3, %fd54;
	ld.global.f64 	%fd56, [%rd10+40];
	sub.f64 	%fd57, %fd2, %fd56;
	ld.global.f64 	%fd58, [%rd11+40];
	sub.f64 	%fd59, %fd1, %fd58;
	mul.f64 	%fd60, %fd57, %fd57;
	fma.rn.f64 	%fd61, %fd55, %fd55, %fd60;
	fma.rn.f64 	%fd62, %fd59, %fd59, %fd61;
	setp.lt.f64 	%p6, %fd62, %fd53;
	selp.f64 	%fd63, %fd62, %fd53, %p6;
	selp.b32 	%r10, 5, %r9, %p6;
	ld.global.f64 	%fd64, [%rd9+48];
	sub.f64 	%fd65, %fd3, %fd64;
	ld.global.f64 	%fd66, [%rd10+48];
	sub.f64 	%fd67, %fd2, %fd66;
	ld.global.f64 	%fd68, [%rd11+48];
	sub.f64 	%fd69, %fd1, %fd68;
	mul.f64 	%fd70, %fd67, %fd67;
	fma.rn.f64 	%fd71, %fd65, %fd65, %fd70;
	fma.rn.f64 	%fd72, %fd69, %fd69, %fd71;
	setp.lt.f64 	%p7, %fd72, %fd63;
	selp.f64 	%fd73, %fd72, %fd63, %p7;
	selp.b32 	%r11, 6, %r10, %p7;
	ld.global.f64 	%fd74, [%rd9+56];
	sub.f64 	%fd75, %fd3, %fd74;
	ld.global.f64 	%fd76, [%rd10+56];
	sub.f64 	%fd77, %fd2, %fd76;
	ld.global.f64 	%fd78, [%rd11+56];
	sub.f64 	%fd79, %fd1, %fd78;
	mul.f64 	%fd80, %fd77, %fd77;
	fma.rn.f64 	%fd81, %fd75, %fd75, %fd80;
	fma.rn.f64 	%fd82, %fd79, %fd79, %fd81;
	setp.lt.f64 	%p8, %fd82, %fd73;
	selp.f64 	%fd83, %fd82, %fd73, %p8;
	selp.b32 	%r12, 7, %r11, %p8;
	ld.global.f64 	%fd84, [%rd9+64];
	sub.f64 	%fd85, %fd3, %fd84;
	ld.global.f64 	%fd86, [%rd10+64];
	sub.f64 	%fd87, %fd2, %fd86;
	ld.global.f64 	%fd88, [%rd11+64];
	sub.f64 	%fd89, %fd1, %fd88;
	mul.f64 	%fd90, %fd87, %fd87;
	fma.rn.f64 	%fd91, %fd85, %fd85, %fd90;
	fma.rn.f64 	%fd92, %fd89, %fd89, %fd91;
	setp.lt.f64 	%p9, %fd92, %fd83;
	selp.b32 	%r13, 8, %r12, %p9;
	mul.wide.s32 	%rd19, %r1, 4;
	add.s64 	%rd20, %rd8, %rd19;
	st.global.u32 	[%rd20], %r13;
$L__BB0_2:
	ret;

}
	// .globl	_Z15reset_centroidsPdS_S_Pi
.visible .entry _Z15reset_centroidsPdS_S_Pi(
	.param .u64 .ptr .align 1 _Z15reset_centroidsPdS_S_Pi_param_0,
	.param .u64 .ptr .align 1 _Z15reset_centroidsPdS_S_Pi_param_1,
	.param .u64 .ptr .align 1 _Z15reset_centroidsPdS_S_Pi_param_2,
	.param .u64 .ptr .align 1 _Z15reset_centroidsPdS_S_Pi_param_3
)
{
	.reg .pred 	%p<2>;
	.reg .b32 	%r<3>;
	.reg .b64 	%rd<16>;

	ld.param.u64 	%rd1, [_Z15reset_centroidsPdS_S_Pi_param_0];
	ld.param.u64 	%rd2, [_Z15reset_centroidsPdS_S_Pi_param_1];
	ld.param.u64 	%rd3, [_Z15reset_centroidsPdS_S_Pi_param_2];
	ld.param.u64 	%rd4, [_Z15reset_centroidsPdS_S_Pi_param_3];
	mov.u32 	%r1, %tid.x;
	setp.gt.u32 	%p1, %r1, 8;
	@%p1 bra 	$L__BB1_2;
	cvta.to.global.u64 	%rd5, %rd1;
	cvta.to.global.u64 	%rd6, %rd2;
	cvta.to.global.u64 	%rd7, %rd3;
	cvta.to.global.u64 	%rd8, %rd4;
	mul.wide.u32 	%rd9, %r1, 8;
	add.s64 	%rd10, %rd5, %rd9;
	mov.b64 	%rd11, 0;
	st.global.u64 	[%rd10], %rd11;
	add.s64 	%rd12, %rd6, %rd9;
	st.global.u64 	[%rd12], %rd11;
	add.s64 	%rd13, %rd7, %rd9;
	st.global.u64 	[%rd13], %rd11;
	mul.wide.u32 	%rd14, %r1, 4;
	add.s64 	%rd15, %rd8, %rd14;
	mov.b32 	%r2, 0;
	st.global.u32 	[%rd15], %r2;
$L__BB1_2:
	ret;

}
	// .globl	_Z20accumulate_centroidsPKdS0_S0_PKiPdS3_S3_Pii
.visible .entry _Z20accumulate_centroidsPKdS0_S0_PKiPdS3_S3_Pii(
	.param .u64 .ptr .align 1 _Z20accumulate_centroidsPKdS0_S0_PKiPdS3_S3_Pii_param_0,
	.param .u64 .ptr .align 1 _Z20accumulate_centroidsPKdS0_S0_PKiPdS3_S3_Pii_param_1,
	.param .u64 .ptr .align 1 _Z20accumulate_centroidsPKdS0_S0_PKiPdS3_S3_Pii_param_2,
	.param .u64 .ptr .align 1 _Z20accumulate_centroidsPKdS0_S0_PKiPdS3_S3_Pii_param_3,
	.param .u64 .ptr .align 1 _Z20accumulate_centroidsPKdS0_S0_PKiPdS3_S3_Pii_param_4,
	.param .u64 .ptr .align 1 _Z20accumulate_centroidsPKdS0_S0_PKiPdS3_S3_Pii_param_5,
	.param .u64 .ptr .align 1 _Z20accumulate_centroidsPKdS0_S0_PKiPdS3_S3_Pii_param_6,
	.param .u64 .ptr .align 1 _Z20accumulate_centroidsPKdS0_S0_PKiPdS3_S3_Pii_param_7,
	.param .u32 _Z20accumulate_centroidsPKdS0_S0_PKiPdS3_S3_Pii_param_8
)
{
	.reg .pred 	%p<2>;
	.reg .b32 	%r<8>;
	.reg .b64 	%rd<31>;
	.reg .b64 	%fd<7>;

	ld.param.u64 	%rd2, [_Z20accumulate_centroidsPKdS0_S0_PKiPdS3_S3_Pii_param_1];
	ld.param.u64 	%rd4, [_Z20accumulate_centroidsPKdS0_S0_PKiPdS3_S3_Pii_param_3];
	ld.param.u64 	%rd5, [_Z20accumulate_centroidsPKdS0_S0_PKiPdS3_S3_Pii_param_4];
	ld.param.u64 	%rd6, [_Z20accumulate_centroidsPKdS0_S0_PKiPdS3_S3_Pii_param_5];
	ld.param.u64 	%rd7, [_Z20accumulate_centroidsPKdS0_S0_PKiPdS3_S3_Pii_param_6];
	ld.param.u64 	%rd8, [_Z20accumulate_centroidsPKdS0_S0_PKiPdS3_S3_Pii_param_7];
	ld.param.u32 	%r2, [_Z20accumulate_centroidsPKdS0_S0_PKiPdS3_S3_Pii_param_8];
	mov.u32 	%r3, %ctaid.x;
	mov.u32 	%r4, %ntid.x;
	mov.u32 	%r5, %tid.x;
	mad.lo.s32 	%r1, %r3, %r4, %r5;
	setp.ge.s32 	%p1, %r1, %r2;
	@%p1 bra 	$L__BB2_2;
	ld.param.u64 	%rd30, [_Z20accumulate_centroidsPKdS0_S0_PKiPdS3_S3_Pii_param_2];
	ld.param.u64 	%rd29, [_Z20accumulate_centroidsPKdS0_S0_PKiPdS3_S3_Pii_param_0];
	cvta.to.global.u64 	%rd9, %rd4;
	cvta.to.global.u64 	%rd10, %rd29;
	cvta.to.global.u64 	%rd11, %rd5;
	cvta.to.global.u64 	%rd12, %rd2;
	cvta.to.global.u64 	%rd13, %rd6;
	cvta.to.global.u64 	%rd14, %rd30;
	cvta.to.global.u64 	%rd15, %rd7;
	cvta.to.global.u64 	%rd16, %rd8;
	mul.wide.s32 	%rd17, %r1, 4;
	add.s64 	%rd18, %rd9, %rd17;
	ld.global.u32 	%r6, [%rd18];
	mul.wide.s32 	%rd19, %r6, 8;
	add.s64 	%rd20, %rd11, %rd19;
	mul.wide.s32 	%rd21, %r1, 8;
	add.s64 	%rd22, %rd10, %rd21;
	ld.global.f64 	%fd1, [%rd22];
	atom.global.add.f64 	%fd2, [%rd20], %fd1;
	add.s64 	%rd23, %rd13, %rd19;
	add.s64 	%rd24, %rd12, %rd21;
	ld.global.f64 	%fd3, [%rd24];
	atom.global.add.f64 	%fd4, [%rd23], %fd3;
	add.s64 	%rd25, %rd15, %rd19;
	add.s64 	%rd26, %rd14, %rd21;
	ld.global.f64 	%fd5, [%rd26];
	atom.global.add.f64 	%fd6, [%rd25], %fd5;
	mul.wide.s32 	%rd27, %r6, 4;
	add.s64 	%rd28, %rd16, %rd27;
	atom.global.add.u32 	%r7, [%rd28], 1;
$L__BB2_2:
	ret;

}


// ===== COMPILED SASS (sm_100) =====

	.target	sm_100

	.elftype	@"ET_EXEC"


//--------------------- .note.nv.tkinfo           --------------------------
	.section	.note.nv.tkinfo,"",@"SHT_NOTE"
	.sectionflags	@"SHF_NOTE_NV_TKINFO"
	.tkinfo
        /*0018*/ 	.word	0x00000002
        /*0030*/ 	.string	""
        /*0030*/ 	.string	"ptxas"
        /*0030*/ 	.string	"Cuda compilation tools, release 13.0, V13.0.88"
        /*0030*/ 	.string	"Build cuda_13.0.r13.0/compiler.36424714_0"
        /*0030*/ 	.string	"-arch sm_100 -m 64 "



//--------------------- .note.nv.cuinfo           --------------------------
	.section	.note.nv.cuinfo,"",@"SHT_NOTE"
	.sectionflags	@"SHF_NOTE_NV_CUINFO"
        /*0018*/ 	.short	0x0002
        /*001a*/ 	.short	0x0064
        /*001c*/ 	.short	0x0082
	.zero		2


//--------------------- .nv.info                  --------------------------
	.section	.nv.info,"",@"SHT_CUDA_INFO"
	.align	4


	//----- nvinfo : EIATTR_REGCOUNT
	.align		4
        /*0000*/ 	.byte	0x04, 0x2f
        /*0002*/ 	.short	(.L_1 - .L_0)
	.align		4
.L_0:
        /*0004*/ 	.word	index@(_Z15assign_clustersPKdS0_S0_S0_S0_S0_Pii)
        /*0008*/ 	.word	0x00000020


	//----- nvinfo : EIATTR_FRAME_SIZE
	.align		4
.L_1:
        /*000c*/ 	.byte	0x04, 0x11
        /*000e*/ 	.short	(.L_3 - .L_2)
	.align		4
.L_2:
        /*0010*/ 	.word	index@(_Z15assign_clustersPKdS0_S0_S0_S0_S0_Pii)
        /*0014*/ 	.word	0x00000000


	//----- nvinfo : EIATTR_REGCOUNT
	.align		4
.L_3:
        /*0018*/ 	.byte	0x04, 0x2f
        /*001a*/ 	.short	(.L_5 - .L_4)
	.align		4
.L_4:
        /*001c*/ 	.word	index@(_Z15reset_centroidsPdS_S_Pi)
        /*0020*/ 	.word	0x0000000e


	//----- nvinfo : EIATTR_FRAME_SIZE
	.align		4
.L_5:
        /*0024*/ 	.byte	0x04, 0x11
        /*0026*/ 	.short	(.L_7 - .L_6)
	.align		4
.L_6:
        /*0028*/ 	.word	index@(_Z15reset_centroidsPdS_S_Pi)
        /*002c*/ 	.word	0x00000000


	//----- nvinfo : EIATTR_REGCOUNT
	.align		4
.L_7:
        /*0030*/ 	.byte	0x04, 0x2f
        /*0032*/ 	.short	(.L_9 - .L_8)
	.align		4
.L_8:
        /*0034*/ 	.word	index@(_Z20accumulate_centroidsPKdS0_S0_PKiPdS3_S3_Pii)
        /*0038*/ 	.word	0x00000012


	//----- nvinfo : EIATTR_FRAME_SIZE
	.align		4
.L_9:
        /*003c*/ 	.byte	0x04, 0x11
        /*003e*/ 	.short	(.L_11 - .L_10)
	.align		4
.L_10:
        /*0040*/ 	.word	index@(_Z20accumulate_centroidsPKdS0_S0_PKiPdS3_S3_Pii)
        /*0044*/ 	.word	0x00000000


	//----- nvinfo : EIATTR_MIN_STACK_SIZE
	.align		4
.L_11:
        /*0048*/ 	.byte	0x04, 0x12
        /*004a*/ 	.short	(.L_13 - .L_12)
	.align		4
.L_12:
        /*004c*/ 	.word	index@(_Z20accumulate_centroidsPKdS0_S0_PKiPdS3_S3_Pii)
        /*0050*/ 	.word	0x00000000


	//----- nvinfo : EIATTR_MIN_STACK_SIZE
	.align		4
.L_13:
        /*0054*/ 	.byte	0x04, 0x12
        /*0056*/ 	.short	(.L_15 - .L_14)
	.align		4
.L_14:
        /*0058*/ 	.word	index@(_Z15reset_centroidsPdS_S_Pi)
        /*005c*/ 	.word	0x00000000


	//----- nvinfo : EIATTR_MIN_STACK_SIZE
	.align		4
.L_15:
        /*0060*/ 	.byte	0x04, 0x12
        /*0062*/ 	.short	(.L_17 - .L_16)
	.align		4
.L_16:
        /*0064*/ 	.word	index@(_Z15assign_clustersPKdS0_S0_S0_S0_S0_Pii)
        /*0068*/ 	.word	0x00000000
.L_17:


//--------------------- .nv.compat                --------------------------
	.section	.nv.compat,"",@"SHT_CUDA_COMPAT_INFO"
	.align	4
        /*0000*/ 	.byte	0x02, 0x09, 0x00, 0x00, 0x02, 0x02, 0x01, 0x00, 0x02, 0x05, 0x05, 0x00, 0x03, 0x07, 0x01, 0x01
        /*0010*/ 	.byte	0x02, 0x03, 0x00, 0x00, 0x02, 0x06, 0x01, 0x00, 0x04, 0x0b, 0x08, 0x00, 0x01, 0x00, 0x00, 0x00
        /*0020*/ 	.byte	0x00, 0x00, 0x00, 0x00


//--------------------- .nv.info._Z20accumulate_centroidsPKdS0_S0_PKiPdS3_S3_Pii --------------------------
	.section	.nv.info._Z20accumulate_centroidsPKdS0_S0_PKiPdS3_S3_Pii,"",@"SHT_CUDA_INFO"
	.sectionflags	@""
	.align	4


	//----- nvinfo : EIATTR_CUDA_API_VERSION
	.align		4
        /*0000*/ 	.byte	0x04, 0x37
        /*0002*/ 	.short	(.L_19 - .L_18)
.L_18:
        /*0004*/ 	.word	0x00000082


	//----- nvinfo : EIATTR_KPARAM_INFO
	.align		4
.L_19:
        /*0008*/ 	.byte	0x04, 0x17
        /*000a*/ 	.short	(.L_21 - .L_20)
.L_20:
        /*000c*/ 	.word	0x00000000
        /*0010*/ 	.short	0x0008
        /*0012*/ 	.short	0x0040
        /*0014*/ 	.byte	0x00, 0xf0, 0x11, 0x00


	//----- nvinfo : EIATTR_KPARAM_INFO
	.align		4
.L_21:
        /*0018*/ 	.byte	0x04, 0x17
        /*001a*/ 	.short	(.L_23 - .L_22)
.L_22:
        /*001c*/ 	.word	0x00000000
        /*0020*/ 	.short	0x0007
        /*0022*/ 	.short	0x0038
        /*0024*/ 	.byte	0x00, 0xf5, 0x21, 0x00


	//----- nvinfo : EIATTR_KPARAM_INFO
	.align		4
.L_23:
        /*0028*/ 	.byte	0x04, 0x17
        /*002a*/ 	.short	(.L_25 - .L_24)
.L_24:
        /*002c*/ 	.word	0x00000000
        /*0030*/ 	.short	0x0006
        /*0032*/ 	.short	0x0030
        /*0034*/ 	.byte	0x00, 0xf5, 0x21, 0x00


	//----- nvinfo : EIATTR_KPARAM_INFO
	.align		4
.L_25:
        /*0038*/ 	.byte	0x04, 0x17
        /*003a*/ 	.short	(.L_27 - .L_26)
.L_26:
        /*003c*/ 	.word	0x00000000
        /*0040*/ 	.short	0x0005
        /*0042*/ 	.short	0x0028
        /*0044*/ 	.byte	0x00, 0xf5, 0x21, 0x00


	//----- nvinfo : EIATTR_KPARAM_INFO
	.align		4
.L_27:
        /*0048*/ 	.byte	0x04, 0x17
        /*004a*/ 	.short	(.L_29 - .L_28)
.L_28:
        /*004c*/ 	.word	0x00000000
        /*0050*/ 	.short	0x0004
        /*0052*/ 	.short	0x0020
        /*0054*/ 	.byte	0x00, 0xf5, 0x21, 0x00


	//----- nvinfo : EIATTR_KPARAM_INFO
	.align		4
.L_29:
        /*0058*/ 	.byte	0x04, 0x17
        /*005a*/ 	.short	(.L_31 - .L_30)
.L_30:
        /*005c*/ 	.word	0x00000000
        /*0060*/ 	.short	0x0003
        /*0062*/ 	.short	0x0018
        /*0064*/ 	.byte	0x00, 0xf5, 0x21, 0x00


	//----- nvinfo : EIATTR_KPARAM_INFO
	.align		4
.L_31:
        /*0068*/ 	.byte	0x04, 0x17
        /*006a*/ 	.short	(.L_33 - .L_32)
.L_32:
        /*006c*/ 	.word	0x00000000
        /*0070*/ 	.short	0x0002
        /*0072*/ 	.short	0x0010
        /*0074*/ 	.byte	0x00, 0xf5, 0x21, 0x00


	//----- nvinfo : EIATTR_KPARAM_INFO
	.align		4
.L_33:
        /*0078*/ 	.byte	0x04, 0x17
        /*007a*/ 	.short	(.L_35 - .L_34)
.L_34:
        /*007c*/ 	.word	0x00000000
        /*0080*/ 	.short	0x0001
        /*0082*/ 	.short	0x0008
        /*0084*/ 	.byte	0x00, 0xf5, 0x21, 0x00


	//----- nvinfo : EIATTR_KPARAM_INFO
	.align		4
.L_35:
        /*0088*/ 	.byte	0x04, 0x17
        /*008a*/ 	.short	(.L_37 - .L_36)
.L_36:
        /*008c*/ 	.word	0x00000000
        /*0090*/ 	.short	0x0000
        /*0092*/ 	.short	0x0000
        /*0094*/ 	.byte	0x00, 0xf5, 0x21, 0x00


	//----- nvinfo : EIATTR_SPARSE_MMA_MASK
	.align		4
.L_37:
        /*0098*/ 	.byte	0x03, 0x50
        /*009a*/ 	.short	0x0000


	//----- nvinfo : EIATTR_MAXREG_COUNT
	.align		4
        /*009c*/ 	.byte	0x03, 0x1b
        /*009e*/ 	.short	0x00ff


	//----- nvinfo : EIATTR_MERCURY_ISA_VERSION
	.align		4
        /*00a0*/ 	.byte	0x03, 0x5f
        /*00a2*/ 	.short	0x0101


	//----- nvinfo : EIATTR_VRC_CTA_INIT_COUNT
	.align		4
        /*00a4*/ 	.byte	0x02, 0x4a
	.zero		1
	.zero		1


	//----- nvinfo : EIATTR_EXIT_INSTR_OFFSETS
	.align		4
        /*00a8*/ 	.byte	0x04, 0x1c
        /*00aa*/ 	.short	(.L_39 - .L_38)


	//   ....[0]....
.L_38:
        /*00ac*/ 	.word	0x00000070


	//   ....[1]....
        /*00b0*/ 	.word	0x00000220


	//----- nvinfo : EIATTR_CBANK_PARAM_SIZE
	.align		4
.L_39:
        /*00b4*/ 	.byte	0x03, 0x19
        /*00b6*/ 	.short	0x0044


	//----- nvinfo : EIATTR_PARAM_CBANK
	.align		4
        /*00b8*/ 	.byte	0x04, 0x0a
        /*00ba*/ 	.short	(.L_41 - .L_40)
	.align		4
.L_40:
        /*00bc*/ 	.word	index@(.nv.constant0._Z20accumulate_centroidsPKdS0_S0_PKiPdS3_S3_Pii)
        /*00c0*/ 	.short	0x0380
        /*00c2*/ 	.short	0x0044


	//----- nvinfo : EIATTR_SW_WAR
	.align		4
.L_41:
        /*00c4*/ 	.byte	0x04, 0x36
        /*00c6*/ 	.short	(.L_43 - .L_42)
.L_42:
        /*00c8*/ 	.word	0x00000008
.L_43:


//--------------------- .nv.info._Z15reset_centroidsPdS_S_Pi --------------------------
	.section	.nv.info._Z15reset_centroidsPdS_S_Pi,"",@"SHT_CUDA_INFO"
	.sectionflags	@""
	.align	4


	//----- nvinfo : EIATTR_CUDA_API_VERSION
	.align		4
        /*0000*/ 	.byte	0x04, 0x37
        /*0002*/ 	.short	(.L_45 - .L_44)
.L_44:
        /*0004*/ 	.word	0x00000082


	//----- nvinfo : EIATTR_KPARAM_INFO
	.align		4
.L_45:
        /*0008*/ 	.byte	0x04, 0x17
        /*000a*/ 	.short	(.L_47 - .L_46)
.L_46:
        /*000c*/ 	.word	0x00000000
        /*0010*/ 	.short	0x0003
        /*0012*/ 	.short	0x0018
        /*0014*/ 	.byte	0x00, 0xf5, 0x21, 0x00


	//----- nvinfo : EIATTR_KPARAM_INFO
	.align		4
.L_47:
        /*0018*/ 	.byte	0x04, 0x17
        /*001a*/ 	.short	(.L_49 - .L_48)
.L_48:
        /*001c*/ 	.word	0x00000000
        /*0020*/ 	.short	0x0002
        /*0022*/ 	.short	0x0010
        /*0024*/ 	.byte	0x00, 0xf5, 0x21, 0x00


	//----- nvinfo : EIATTR_KPARAM_INFO
	.align		4
.L_49:
        /*0028*/ 	.byte	0x04, 0x17
        /*002a*/ 	.short	(.L_51 - .L_50)
.L_50:
        /*002c*/ 	.word	0x00000000
        /*0030*/ 	.short	0x0001
        /*0032*/ 	.short	0x0008
        /*0034*/ 	.byte	0x00, 0xf5, 0x21, 0x00


	//----- nvinfo : EIATTR_KPARAM_INFO
	.align		4
.L_51:
        /*0038*/ 	.byte	0x04, 0x17
        /*003a*/ 	.short	(.L_53 - .L_52)
.L_52:
        /*003c*/ 	.word	0x00000000
        /*0040*/ 	.short	0x0000
        /*0042*/ 	.short	0x0000
        /*0044*/ 	.byte	0x00, 0xf5, 0x21, 0x00


	//----- nvinfo : EIATTR_SPARSE_MMA_MASK
	.align		4
.L_53:
        /*0048*/ 	.byte	0x03, 0x50
        /*004a*/ 	.short	0x0000


	//----- nvinfo : EIATTR_MAXREG_COUNT
	.align		4
        /*004c*/ 	.byte	0x03, 0x1b
        /*004e*/ 	.short	0x00ff


	//----- nvinfo : EIATTR_MERCURY_ISA_VERSION
	.align		4
        /*0050*/ 	.byte	0x03, 0x5f
        /*0052*/ 	.short	0x0101


	//----- nvinfo : EIATTR_VRC_CTA_INIT_COUNT
	.align		4
        /*0054*/ 	.byte	0x02, 0x4a
	.zero		1
	.zero		1


	//----- nvinfo : EIATTR_EXIT_INSTR_OFFSETS
	.align		4
        /*0058*/ 	.byte	0x04, 0x1c
        /*005a*/ 	.short	(.L_55 - .L_54)


	//   ....[0]....
.L_54:
        /*005c*/ 	.word	0x00000030


	//   ....[1]....
        /*0060*/ 	.word	0x00000110


	//----- nvinfo : EIATTR_CBANK_PARAM_SIZE
	.align		4
.L_55:
        /*0064*/ 	.byte	0x03, 0x19
        /*0066*/ 	.short	0x0020


	//----- nvinfo : EIATTR_PARAM_CBANK
	.align		4
        /*0068*/ 	.byte	0x04, 0x0a
        /*006a*/ 	.short	(.L_57 - .L_56)
	.align		4
.L_56:
        /*006c*/ 	.word	index@(.nv.constant0._Z15reset_centroidsPdS_S_Pi)
        /*0070*/ 	.short	0x0380
        /*0072*/ 	.short	0x0020


	//----- nvinfo : EIATTR_SW_WAR
	.align		4
.L_57:
        /*0074*/ 	.byte	0x04, 0x36
        /*0076*/ 	.short	(.L_59 - .L_58)
.L_58:
        /*0078*/ 	.word	0x00000008
.L_59:


//--------------------- .nv.info._Z15assign_clustersPKdS0_S0_S0_S0_S0_Pii --------------------------
	.section	.nv.info._Z15assign_clustersPKdS0_S0_S0_S0_S0_Pii,"",@"SHT_CUDA_INFO"
	.sectionflags	@""
	.align	4


	//----- nvinfo : EIATTR_CUDA_API_VERSION
	.align		4
        /*0000*/ 	.byte	0x04, 0x37
        /*0002*/ 	.short	(.L_61 - .L_60)
.L_60:
        /*0004*/ 	.word	0x00000082


	//----- nvinfo : EIATTR_KPARAM_INFO
	.align		4
.L_61:
        /*0008*/ 	.byte	0x04, 0x17
        /*000a*/ 	.short	(.L_63 - .L_62)
.L_62:
        /*000c*/ 	.word	0x00000000
        /*0010*/ 	.short	0x0007
        /*0012*/ 	.short	0x0038
        /*0014*/ 	.byte	0x00, 0xf0, 0x11, 0x00


	//----- nvinfo : EIATTR_KPARAM_INFO
	.align		4
.L_63:
        /*0018*/ 	.byte	0x04, 0x17
        /*001a*/ 	.short	(.L_65 - .L_64)
.L_64:
        /*001c*/ 	.word	0x00000000
        /*0020*/ 	.short	0x0006
        /*0022*/ 	.short	0x0030
        /*0024*/ 	.byte	0x00, 0xf5, 0x21, 0x00


	//----- nvinfo : EIATTR_KPARAM_INFO
	.align		4
.L_65:
        /*0028*/ 	.byte	0x04, 0x17
        /*002a*/ 	.short	(.L_67 - .L_66)
.L_66:
        /*002c*/ 	.word	0x00000000
        /*0030*/ 	.short	0x0005
        /*0032*/ 	.short	0x0028
        /*0034*/ 	.byte	0x00, 0xf5, 0x21, 0x00


	//----- nvinfo : EIATTR_KPARAM_INFO
	.align		4
.L_67:
        /*0038*/ 	.byte	0x04, 0x17
        /*003a*/ 	.short	(.L_69 - .L_68)
.L_68:
        /*003c*/ 	.word	0x00000000
        /*0040*/ 	.short	0x0004
        /*0042*/ 	.short	0x0020
        /*0044*/ 	.byte	0x00, 0xf5, 0x21, 0x00


	//----- nvinfo : EIATTR_KPARAM_INFO
	.align		4
.L_69:
        /*0048*/ 	.byte	0x04, 0x17
        /*004a*/ 	.short	(.L_71 - .L_70)
.L_70:
        /*004c*/ 	.word	0x00000000
        /*0050*/ 	.short	0x0003
        /*0052*/ 	.short	0x0018
        /*0054*/ 	.byte	0x00, 0xf5, 0x21, 0x00


	//----- nvinfo : EIATTR_KPARAM_INFO
	.align		4
.L_71:
        /*0058*/ 	.byte	0x04, 0x17
        /*005a*/ 	.short	(.L_73 - .L_72)
.L_72:
        /*005c*/ 	.word	0x00000000
        /*0060*/ 	.short	0x0002
        /*0062*/ 	.short	0x0010
        /*0064*/ 	.byte	0x00, 0xf5, 0x21, 0x00


	//----- nvinfo : EIATTR_KPARAM_INFO
	.align		4
.L_73:
        /*0068*/ 	.byte	0x04, 0x17
        /*006a*/ 	.short	(.L_75 - .L_74)
.L_74:
        /*006c*/ 	.word	0x00000000
        /*0070*/ 	.short	0x0001
        /*0072*/ 	.short	0x0008
        /*0074*/ 	.byte	0x00, 0xf5, 0x21, 0x00


	//----- nvinfo : EIATTR_KPARAM_INFO
	.align		4
.L_75:
        /*0078*/ 	.byte	0x04, 0x17
        /*007a*/ 	.short	(.L_77 - .L_76)
.L_76:
        /*007c*/ 	.word	0x00000000
        /*0080*/ 	.short	0x0000
        /*0082*/ 	.short	0x0000
        /*0084*/ 	.byte	0x00, 0xf5, 0x21, 0x00


	//----- nvinfo : EIATTR_SPARSE_MMA_MASK
	.align		4
.L_77:
        /*0088*/ 	.byte	0x03, 0x50
        /*008a*/ 	.short	0x0000


	//----- nvinfo : EIATTR_MAXREG_COUNT
	.align		4
        /*008c*/ 	.byte	0x03, 0x1b
        /*008e*/ 	.short	0x00ff


	//----- nvinfo : EIATTR_MERCURY_ISA_VERSION
	.align		4
        /*0090*/ 	.byte	0x03, 0x5f
        /*0092*/ 	.short	0x0101


	//----- nvinfo : EIATTR_VRC_CTA_INIT_COUNT
	.align		4
        /*0094*/ 	.byte	0x02, 0x4a
	.zero		1
	.zero		1


	//----- nvinfo : EIATTR_EXIT_INSTR_OFFSETS
	.align		4
        /*0098*/ 	.byte	0x04, 0x1c
        /*009a*/ 	.short	(.L_79 - .L_78)


	//   ....[0]....
.L_78:
        /*009c*/ 	.word	0x00000070


	//   ....[1]....
        /*00a0*/ 	.word	0x00000900


	//----- nvinfo : EIATTR_CBANK_PARAM_SIZE
	.align		4
.L_79:
        /*00a4*/ 	.byte	0x03, 0x19
        /*00a6*/ 	.short	0x003c


	//----- nvinfo : EIATTR_PARAM_CBANK
	.align		4
        /*00a8*/ 	.byte	0x04, 0x0a
        /*00aa*/ 	.short	(.L_81 - .L_80)
	.align		4
.L_80:
        /*00ac*/ 	.word	index@(.nv.constant0._Z15assign_clustersPKdS0_S0_S0_S0_S0_Pii)
        /*00b0*/ 	.short	0x0380
        /*00b2*/ 	.short	0x003c


	//----- nvinfo : EIATTR_SW_WAR
	.align		4
.L_81:
        /*00b4*/ 	.byte	0x04, 0x36
        /*00b6*/ 	.short	(.L_83 - .L_82)
.L_82:
        /*00b8*/ 	.word	0x00000008
.L_83:


//--------------------- .nv.callgraph             --------------------------
	.section	.nv.callgraph,"",@"SHT_CUDA_CALLGRAPH"
	.align	4
	.sectionentsize	8
	.align		4
        /*0000*/ 	.word	0x00000000
	.align		4
        /*0004*/ 	.word	0xffffffff
	.align		4
        /*0008*/ 	.word	0x00000000
	.align		4
        /*000c*/ 	.word	0xfffffffe
	.align		4
        /*0010*/ 	.word	0x00000000
	.align		4
        /*0014*/ 	.word	0xfffffffd
	.align		4
        /*0018*/ 	.word	0x00000000
	.align		4
        /*001c*/ 	.word	0xfffffffc


//--------------------- .text._Z20accumulate_centroidsPKdS0_S0_PKiPdS3_S3_Pii --------------------------
	.section	.text._Z20accumulate_centroidsPKdS0_S0_PKiPdS3_S3_Pii,"ax",@progbits
	.align	128
        .global         _Z20accumulate_centroidsPKdS0_S0_PKiPdS3_S3_Pii
        .type           _Z20accumulate_centroidsPKdS0_S0_PKiPdS3_S3_Pii,@function
        .size           _Z20accumulate_centroidsPKdS0_S0_PKiPdS3_S3_Pii,(.L_x_3 - _Z20accumulate_centroidsPKdS0_S0_PKiPdS3_S3_Pii)
        .other          _Z20accumulate_centroidsPKdS0_S0_PKiPdS3_S3_Pii,@"STO_CUDA_ENTRY STV_DEFAULT"
_Z20accumulate_centroidsPKdS0_S0_PKiPdS3_S3_Pii:
.text._Z20accumulate_centroidsPKdS0_S0_PKiPdS3_S3_Pii:
[----:B------:R-:W-:Y:S01]  /*0000*/  LDC R1, c[0x0][0x37c] ;  /* 0x0000df00ff017b82 */ /* 0x000fe20000000800 */
[----:B------:R-:W0:Y:S07]  /*0010*/  S2R R0, SR_TID.X ;  /* 0x0000000000007919 */ /* 0x000e2e0000002100 */
[----:B------:R-:W0:Y:S01]  /*0020*/  S2UR UR4, SR_CTAID.X ;  /* 0x00000000000479c3 */ /* 0x000e220000002500 */
[----:B------:R-:W1:Y:S07]  /*0030*/  LDCU UR5, c[0x0][0x3c0] ;  /* 0x00007800ff0577ac */ /* 0x000e6e0008000800 */
[----:B------:R-:W0:Y:S02]  /*0040*/  LDC R15, c[0x0][0x360] ;  /* 0x0000d800ff0f7b82 */ /* 0x000e240000000800 */
[----:B0-----:R-:W-:-:S05]  /*0050*/  IMAD R15, R15, UR4, R0 ;  /* 0x000000040f0f7c24 */ /* 0x001fca000f8e0200 */
[----:B-1----:R-:W-:-:S13]  /*0060*/  ISETP.GE.AND P0, PT, R15, UR5, PT ;  /* 0x000000050f007c0c */ /* 0x002fda000bf06270 */
[----:B------:R-:W-:Y:S05]  /*0070*/  @P0 EXIT ;  /* 0x000000000000094d */ /* 0x000fea0003800000 */
[----:B------:R-:W0:Y:S01]  /*0080*/  LDC.64 R2, c[0x0][0x398] ;  /* 0x0000e600ff027b82 */ /* 0x000e220000000a00 */
[----:B------:R-:W1:Y:S07]  /*0090*/  LDCU.64 UR4, c[0x0][0x358] ;  /* 0x00006b00ff0477ac */ /* 0x000e6e0008000a00 */
[----:B------:R-:W2:Y:S08]  /*00a0*/  LDC.64 R6, c[0x0][0x380] ;  /* 0x0000e000ff067b82 */ /* 0x000eb00000000a00 */
[----:B------:R-:W3:Y:S01]  /*00b0*/  LDC.64 R4, c[0x0][0x3a0] ;  /* 0x0000e800ff047b82 */ /* 0x000ee20000000a00 */
[----:B0-----:R-:W-:-:S07]  /*00c0*/  IMAD.WIDE R2, R15, 0x4, R2 ;  /* 0x000000040f027825 */ /* 0x001fce00078e0202 */
[----:B------:R-:W0:Y:S01]  /*00d0*/  LDC.64 R10, c[0x0][0x388] ;  /* 0x0000e200ff0a7b82 */ /* 0x000e220000000a00 */
[----:B-1----:R1:W3:Y:S01]  /*00e0*/  LDG.E R0, desc[UR4][R2.64] ;  /* 0x0000000402007981 */ /* 0x0022e2000c1e1900 */
[----:B--2---:R-:W-:-:S06]  /*00f0*/  IMAD.WIDE R6, R15, 0x8, R6 ;  /* 0x000000080f067825 */ /* 0x004fcc00078e0206 */
[----:B------:R-:W2:Y:S01]  /*0100*/  LDC.64 R8, c[0x0][0x3a8] ;  /* 0x0000ea00ff087b82 */ /* 0x000ea20000000a00 */
[----:B------:R-:W4:Y:S07]  /*0110*/  LDG.E.64 R6, desc[UR4][R6.64] ;  /* 0x0000000406067981 */ /* 0x000f2e000c1e1b00 */
[----:B------:R-:W5:Y:S01]  /*0120*/  LDC.64 R12, c[0x0][0x390] ;  /* 0x0000e400ff0c7b82 */ /* 0x000f620000000a00 */
[----:B0-----:R-:W-:-:S07]  /*0130*/  IMAD.WIDE R10, R15, 0x8, R10 ;  /* 0x000000080f0a7825 */ /* 0x001fce00078e020a */
[----:B-1----:R-:W0:Y:S01]  /*0140*/  LDC.64 R2, c[0x0][0x3b0] ;  /* 0x0000ec00ff027b82 */ /* 0x002e220000000a00 */
[----:B---3--:R-:W-:-:S05]  /*0150*/  IMAD.WIDE R4, R0, 0x8, R4 ;  /* 0x0000000800047825 */ /* 0x008fca00078e0204 */
[----:B----4-:R1:W-:Y:S04]  /*0160*/  REDG.E.ADD.F64.RN.STRONG.GPU desc[UR4][R4.64], R6 ;  /* 0x00000006040079a6 */ /* 0x0103e8000c12ff04 */
[----:B------:R-:W3:Y:S01]  /*0170*/  LDG.E.64 R10, desc[UR4][R10.64] ;  /* 0x000000040a0a7981 */ /* 0x000ee2000c1e1b00 */
[----:B--2---:R-:W-:-:S04]  /*0180*/  IMAD.WIDE R8, R0, 0x8, R8 ;  /* 0x0000000800087825 */ /* 0x004fc800078e0208 */
[----:B-----5:R-:W-:Y:S02]  /*0190*/  IMAD.WIDE R12, R15, 0x8, R12 ;  /* 0x000000080f0c7825 */ /* 0x020fe400078e020c */
[----:B------:R-:W2:Y:S01]  /*01a0*/  LDC.64 R14, c[0x0][0x3b8] ;  /* 0x0000ee00ff0e7b82 */ /* 0x000ea20000000a00 */
[----:B---3--:R-:W-:Y:S04]  /*01b0*/  REDG.E.ADD.F64.RN.STRONG.GPU desc[UR4][R8.64], R10 ;  /* 0x0000000a080079a6 */ /* 0x008fe8000c12ff04 */
[----:B------:R-:W3:Y:S01]  /*01c0*/  LDG.E.64 R12, desc[UR4][R12.64] ;  /* 0x000000040c0c7981 */ /* 0x000ee2000c1e1b00 */
[----:B-1----:R-:W-:Y:S02]  /*01d0*/  HFMA2 R7, -RZ, RZ, 0, 5.9604644775390625e-08 ;  /* 0x00000001ff077431 */ /* 0x002fe400000001ff */
[----:B0-----:R-:W-:-:S04]  /*01e0*/  IMAD.WIDE R2, R0, 0x8, R2 ;  /* 0x0000000800027825 */ /* 0x001fc800078e0202 */
[----:B--2---:R-:W-:Y:S01]  /*01f0*/  IMAD.WIDE R4, R0, 0x4, R14 ;  /* 0x0000000400047825 */ /* 0x004fe200078e020e */
[----:B---3--:R-:W-:Y:S04]  /*0200*/  REDG.E.ADD.F64.RN.STRONG.GPU desc[UR4][R2.64], R12 ;  /* 0x0000000c020079a6 */ /* 0x008fe8000c12ff04 */
[----:B------:R-:W-:Y:S01]  /*0210*/  REDG.E.ADD.STRONG.GPU desc[UR4][R4.64], R7 ;  /* 0x000000070400798e */ /* 0x000fe2000c12e104 */
[----:B------:R-:W-:Y:S05]  /*0220*/  EXIT ;  /* 0x000000000000794d */ /* 0x000fea0003800000 */
.L_x_0:
[----:B------:R-:W-:-:S00]  /*0230*/  BRA `(.L_x_0) ;  /* 0xfffffffc00fc7947 */ /* 0x000fc0000383ffff */
[----:B------:R-:W-:-:S00]  /*0240*/  NOP ;  /* 0x0000000000007918 */ /* 0x000fc00000000000 */
        /* <DEDUP_REMOVED lines=11> */
.L_x_3:


//--------------------- .text._Z15reset_centroidsPdS_S_Pi --------------------------
	.section	.text._Z15reset_centroidsPdS_S_Pi,"ax",@progbits
	.align	128
        .global         _Z15reset_centroidsPdS_S_Pi
        .type           _Z15reset_centroidsPdS_S_Pi,@function
        .size           _Z15reset_centroidsPdS_S_Pi,(.L_x_4 - _Z15reset_centroidsPdS_S_Pi)
        .other          _Z15reset_centroidsPdS_S_Pi,@"STO_CUDA_ENTRY STV_DEFAULT"
_Z15reset_centroidsPdS_S_Pi:
.text._Z15reset_centroidsPdS_S_Pi:
[----:B------:R-:W-:Y:S01]  /*0000*/  LDC R1, c[0x0][0x37c] ;  /* 0x0000df00ff017b82 */ /* 0x000fe20000000800 */
[----:B------:R-:W0:Y:S02]  /*0010*/  S2R R11, SR_TID.X ;  /* 0x00000000000b7919 */ /* 0x000e240000002100 */
[----:B0-----:R-:W-:-:S13]  /*0020*/  ISETP.GT.U32.AND P0, PT, R11, 0x8, PT ;  /* 0x000000080b00780c */ /* 0x001fda0003f04070 */
[----:B------:R-:W-:Y:S05]  /*0030*/  @P0 EXIT ;  /* 0x000000000000094d */ /* 0x000fea0003800000 */
[----:B------:R-:W0:Y:S01]  /*0040*/  LDC.64 R2, c[0x0][0x380] ;  /* 0x0000e000ff027b82 */ /* 0x000e220000000a00 */
[----:B------:R-:W1:Y:S07]  /*0050*/  LDCU.64 UR4, c[0x0][0x358] ;  /* 0x00006b00ff0477ac */ /* 0x000e6e0008000a00 */
[----:B------:R-:W2:Y:S08]  /*0060*/  LDC.64 R4, c[0x0][0x388] ;  /* 0x0000e200ff047b82 */ /* 0x000eb00000000a00 */
[----:B------:R-:W3:Y:S08]  /*0070*/  LDC.64 R6, c[0x0][0x390] ;  /* 0x0000e400ff067b82 */ /* 0x000ef00000000a00 */
[----:B------:R-:W4:Y:S01]  /*0080*/  LDC.64 R8, c[0x0][0x398] ;  /* 0x0000e600ff087b82 */ /* 0x000f220000000a00 */
[----:B0-----:R-:W-:-:S05]  /*0090*/  IMAD.WIDE.U32 R2, R11, 0x8, R2 ;  /* 0x000000080b027825 */ /* 0x001fca00078e0002 */
[----:B-1----:R-:W-:Y:S01]  /*00a0*/  STG.E.64 desc[UR4][R2.64], RZ ;  /* 0x000000ff02007986 */ /* 0x002fe2000c101b04 */
[----:B--2---:R-:W-:-:S05]  /*00b0*/  IMAD.WIDE.U32 R4, R11, 0x8, R4 ;  /* 0x000000080b047825 */ /* 0x004fca00078e0004 */
[----:B------:R-:W-:Y:S01]  /*00c0*/  STG.E.64 desc[UR4][R4.64], RZ ;  /* 0x000000ff04007986 */ /* 0x000fe2000c101b04 */
[----:B---3--:R-:W-:-:S05]  /*00d0*/  IMAD.WIDE.U32 R6, R11, 0x8, R6 ;  /* 0x000000080b067825 */ /* 0x008fca00078e0006 */
[----:B------:R-:W-:Y:S01]  /*00e0*/  STG.E.64 desc[UR4][R6.64], RZ ;  /* 0x000000ff06007986 */ /* 0x000fe2000c101b04 */
[----:B----4-:R-:W-:-:S05]  /*00f0*/  IMAD.WIDE.U32 R8, R11, 0x4, R8 ;  /* 0x000000040b087825 */ /* 0x010fca00078e0008 */
[----:B------:R-:W-:Y:S01]  /*0100*/  STG.E desc[UR4][R8.64], RZ ;  /* 0x000000ff08007986 */ /* 0x000fe2000c101904 */
[----:B------:R-:W-:Y:S05]  /*0110*/  EXIT ;  /* 0x000000000000794d */ /* 0x000fea0003800000 */
.L_x_1:
        /* <DEDUP_REMOVED lines=14> */
.L_x_4:


//--------------------- .text._Z15assign_clustersPKdS0_S0_S0_S0_S0_Pii --------------------------
	.section	.text._Z15assign_clustersPKdS0_S0_S0_S0_S0_Pii,"ax",@progbits
	.align	128
        .global         _Z15assign_clustersPKdS0_S0_S0_S0_S0_Pii
        .type           _Z15assign_clustersPKdS0_S0_S0_S0_S0_Pii,@function
        .size           _Z15assign_clustersPKdS0_S0_S0_S0_S0_Pii,(.L_x_5 - _Z15assign_clustersPKdS0_S0_S0_S0_S0_Pii)
        .other          _Z15assign_clustersPKdS0_S0_S0_S0_S0_Pii,@"STO_CUDA_ENTRY STV_DEFAULT"
_Z15assign_clustersPKdS0_S0_S0_S0_S0_Pii:
.text._Z15assign_clustersPKdS0_S0_S0_S0_S0_Pii:
        /* <DEDUP_REMOVED lines=11> */
[----:B------:R-:W3:Y:S08]  /*00b0*/  LDC.64 R10, c[0x0][0x380] ;  /* 0x0000e000ff0a7b82 */ /* 0x000ef00000000a00 */
[----:B------:R-:W4:Y:S01]  /*00c0*/  LDC.64 R4, c[0x0][0x398] ;  /* 0x0000e600ff047b82 */ /* 0x000f220000000a00 */
[----:B0-----:R-:W-:-:S06]  /*00d0*/  IMAD.WIDE R12, R0, 0x8, R12 ;  /* 0x00000008000c7825 */ /* 0x001fcc00078e020c */
[----:B-1----:R-:W5:Y:S01]  /*00e0*/  LDG.E.64 R12, desc[UR8][R12.64] ;  /* 0x000000080c0c7981 */ /* 0x002f62000c1e1b00 */
[----:B------:R-:W0:Y:S03]  /*00f0*/  LDC.64 R6, c[0x0][0x390] ;  /* 0x0000e400ff067b82 */ /* 0x000e260000000a00 */
[----:B--2---:R-:W5:Y:S04]  /*0100*/  LDG.E.64 R14, desc[UR8][R2.64] ;  /* 0x00000008020e7981 */ /* 0x004f68000c1e1b00 */
[----:B------:R-:W2:Y:S01]  /*0110*/  LDG.E.64 R18, desc[UR8][R2.64+0x8] ;  /* 0x0000080802127981 */ /* 0x000ea2000c1e1b00 */
[----:B------:R-:W1:Y:S01]  /*0120*/  LDC.64 R8, c[0x0][0x3a8] ;  /* 0x0000ea00ff087b82 */ /* 0x000e620000000a00 */
[----:B---3--:R-:W-:-:S02]  /*0130*/  IMAD.WIDE R10, R0, 0x8, R10 ;  /* 0x00000008000a7825 */ /* 0x008fc400078e020a */
[----:B------:R-:W3:Y:S04]  /*0140*/  LDG.E.64 R24, desc[UR8][R2.64+0x10] ;  /* 0x0000100802187981 */ /* 0x000ee8000c1e1b00 */
[----:B------:R-:W2:Y:S04]  /*0150*/  LDG.E.64 R10, desc[UR8][R10.64] ;  /* 0x000000080a0a7981 */ /* 0x000ea8000c1e1b00 */
[----:B----4-:R-:W2:Y:S04]  /*0160*/  LDG.E.64 R22, desc[UR8][R4.64] ;  /* 0x0000000804167981 */ /* 0x010ea8000c1e1b00 */
[----:B------:R-:W4:Y:S01]  /*0170*/  LDG.E.64 R20, desc[UR8][R4.64+0x8] ;  /* 0x0000080804147981 */ /* 0x000f22000c1e1b00 */
[----:B0-----:R-:W-:Y:S01]  /*0180*/  IMAD.WIDE R6, R0, 0x8, R6 ;  /* 0x0000000800067825 */ /* 0x001fe200078e0206 */
[----:B------:R-:W-:Y:S01]  /*0190*/  UMOV UR4, 0x78b58c40 ;  /* 0x78b58c4000047882 */ /* 0x000fe20000000000 */
[----:B------:R-:W-:Y:S01]  /*01a0*/  UMOV UR5, 0x4415af1d ;  /* 0x4415af1d00057882 */ /* 0x000fe20000000000 */
[----:B------:R-:W3:Y:S04]  /*01b0*/  LDG.E.64 R28, desc[UR8][R4.64+0x40] ;  /* 0x00004008041c7981 */ /* 0x000ee8000c1e1b00 */
[----:B------:R-:W4:Y:S04]  /*01c0*/  LDG.E.64 R6, desc[UR8][R6.64] ;  /* 0x0000000806067981 */ /* 0x000f28000c1e1b00 */
[----:B-1----:R-:W4:Y:S01]  /*01d0*/  LDG.E.64 R16, desc[UR8][R8.64] ;  /* 0x0000000808107981 */ /* 0x002f22000c1e1b00 */
[----:B-----5:R-:W-:-:S08]  /*01e0*/  DADD R14, R12, -R14 ;  /* 0x000000000c0e7229 */ /* 0x020fd0000000080e */
[----:B------:R-:W-:Y:S02]  /*01f0*/  DMUL R14, R14, R14 ;  /* 0x0000000e0e0e7228 */ /* 0x000fe40000000000 */
[----:B--2---:R-:W-:-:S08]  /*0200*/  DADD R22, R10, -R22 ;  /* 0x000000000a167229 */ /* 0x004fd00000000816 */
[----:B------:R-:W-:Y:S02]  /*0210*/  DFMA R14, R22, R22, R14 ;  /* 0x00000016160e722b */ /* 0x000fe4000000000e */
[----:B------:R-:W2:Y:S01]  /*0220*/  LDG.E.64 R22, desc[UR8][R8.64+0x8] ;  /* 0x0000080808167981 */ /* 0x000ea2000c1e1b00 */
[----:B----4-:R-:W-:-:S08]  /*0230*/  DADD R16, R6, -R16 ;  /* 0x0000000006107229 */ /* 0x010fd00000000810 */
[----:B------:R-:W-:Y:S02]  /*0240*/  DFMA R14, R16, R16, R14 ;  /* 0x00000010100e722b */ /* 0x000fe4000000000e */
[----:B------:R-:W4:Y:S01]  /*0250*/  LDG.E.64 R16, desc[UR8][R4.64+0x10] ;  /* 0x0000100804107981 */ /* 0x000f22000c1e1b00 */
[----:B------:R-:W-:Y:S02]  /*0260*/  DADD R18, R12, -R18 ;  /* 0x000000000c127229 */ /* 0x000fe40000000812 */
[----:B------:R-:W-:-:S06]  /*0270*/  DADD R20, R10, -R20 ;  /* 0x000000000a147229 */ /* 0x000fcc0000000814 */
[----:B------:R-:W-:-:S08]  /*0280*/  DMUL R18, R18, R18 ;  /* 0x0000001212127228 */ /* 0x000fd00000000000 */
[----:B------:R-:W-:Y:S02]  /*0290*/  DFMA R20, R20, R20, R18 ;  /* 0x000000141414722b */ /* 0x000fe40000000012 */
[----:B------:R-:W5:Y:S01]  /*02a0*/  LDG.E.64 R18, desc[UR8][R8.64+0x10] ;  /* 0x0000100808127981 */ /* 0x000f62000c1e1b00 */
[----:B---3--:R-:W-:-:S08]  /*02b0*/  DADD R24, R12, -R24 ;  /* 0x000000000c187229 */ /* 0x008fd00000000818 */
[----:B------:R-:W-:Y:S02]  /*02c0*/  DMUL R26, R24, R24 ;  /* 0x00000018181a7228 */ /* 0x000fe40000000000 */
[----:B------:R-:W3:Y:S01]  /*02d0*/  LDG.E.64 R24, desc[UR8][R2.64+0x18] ;  /* 0x0000180802187981 */ /* 0x000ee2000c1e1b00 */
[----:B--2---:R-:W-:-:S08]  /*02e0*/  DADD R22, R6, -R22 ;  /* 0x0000000006167229 */ /* 0x004fd00000000816 */
[----:B------:R-:W-:Y:S01]  /*02f0*/  DFMA R22, R22, R22, R20 ;  /* 0x000000161616722b */ /* 0x000fe20000000014 */
[----:B------:R-:W2:Y:S01]  /*0300*/  LDG.E.64 R20, desc[UR8][R4.64+0x18] ;  /* 0x0000180804147981 */ /* 0x000ea2000c1e1b00 */
[----:B----4-:R-:W-:-:S08]  /*0310*/  DADD R16, R10, -R16 ;  /* 0x000000000a107229 */ /* 0x010fd00000000810 */
[----:B------:R-:W-:Y:S02]  /*0320*/  DFMA R26, R16, R16, R26 ;  /* 0x00000010101a722b */ /* 0x000fe4000000001a */
[----:B------:R-:W4:Y:S01]  /*0330*/  LDG.E.64 R16, desc[UR8][R8.64+0x18] ;  /* 0x0000180808107981 */ /* 0x000f22000c1e1b00 */
[----:B------:R-:W-:Y:S02]  /*0340*/  DSETP.MIN.AND P0, P1, R14, UR4, PT ;  /* 0x000000040e007e2a */ /* 0x000fe4000b900000 */
[----:B-----5:R-:W-:Y:S01]  /*0350*/  DADD R18, R6, -R18 ;  /* 0x0000000006127229 */ /* 0x020fe20000000812 */
[----:B------:R-:W-:-:S07]  /*0360*/  UMOV UR6, UR5 ;  /* 0x0000000500067c82 */ /* 0x000fce0008000000 */
[----:B------:R-:W-:Y:S01]  /*0370*/  DFMA R18, R18, R18, R26 ;  /* 0x000000121212722b */ /* 0x000fe2000000001a */
[----:B------:R-:W-:Y:S02]  /*0380*/  IMAD.MOV.U32 R26, RZ, RZ, R14 ;  /* 0x000000ffff1a7224 */ /* 0x000fe400078e000e */
[----:B------:R-:W-:Y:S01]  /*0390*/  IMAD.U32 R14, RZ, RZ, UR6 ;  /* 0x00000006ff0e7e24 */ /* 0x000fe2000f8e00ff */
[----:B------:R-:W-:-:S04]  /*03a0*/  FSEL R15, R15, UR6, P0 ;  /* 0x000000060f0f7c08 */ /* 0x000fc80008000000 */
[----:B------:R-:W-:Y:S02]  /*03b0*/  @P1 LOP3.LUT R15, R14, 0x80000, RZ, 0xfc, !PT ;  /* 0x000800000e0f1812 */ /* 0x000fe400078efcff */
[----:B------:R-:W-:Y:S01]  /*03c0*/  SEL R14, R26, UR4, P0 ;  /* 0x000000041a0e7c07 */ /* 0x000fe20008000000 */
[----:B---3--:R-:W-:Y:S01]  /*03d0*/  DADD R24, R12, -R24 ;  /* 0x000000000c187229 */ /* 0x008fe20000000818 */
[----:B------:R-:W3:Y:S04]  /*03e0*/  LDG.E.64 R26, desc[UR8][R8.64+0x20] ;  /* 0x00002008081a7981 */ /* 0x000ee8000c1e1b00 */
[----:B------:R-:W-:-:S06]  /*03f0*/  DSETP.GEU.AND P4, PT, R22, R14, PT ;  /* 0x0000000e1600722a */ /* 0x000fcc0003f8e000 */
[----:B------:R-:W-:Y:S02]  /*0400*/  FSEL R22, R22, R14, !P4 ;  /* 0x0000000e16167208 */ /* 0x000fe40006000000 */
[----:B------:R-:W-:Y:S02]  /*0410*/  FSEL R23, R23, R15, !P4 ;  /* 0x0000000f17177208 */ /* 0x000fe40006000000 */
[----:B------:R-:W5:Y:S04]  /*0420*/  LDG.E.64 R14, desc[UR8][R2.64+0x20] ;  /* 0x00002008020e7981 */ /* 0x000f68000c1e1b00 */
[----:B------:R-:W-:Y:S02]  /*0430*/  DSETP.GEU.AND P5, PT, R18, R22, PT ;  /* 0x000000161200722a */ /* 0x000fe40003fae000 */
[----:B------:R-:W-:-:S04]  /*0440*/  DMUL R24, R24, R24 ;  /* 0x0000001818187228 */ /* 0x000fc80000000000 */
[----:B------:R-:W-:Y:S02]  /*0450*/  FSEL R22, R18, R22, !P5 ;  /* 0x0000001612167208 */ /* 0x000fe40006800000 */
[----:B------:R-:W-:Y:S02]  /*0460*/  FSEL R23, R19, R23, !P5 ;  /* 0x0000001713177208 */ /* 0x000fe40006800000 */
[----:B------:R-:W3:Y:S01]  /*0470*/  LDG.E.64 R18, desc[UR8][R4.64+0x20] ;  /* 0x0000200804127981 */ /* 0x000ee2000c1e1b00 */
[----:B--2---:R-:W-:-:S08]  /*0480*/  DADD R20, R10, -R20 ;  /* 0x000000000a147229 */ /* 0x004fd00000000814 */
[----:B------:R-:W-:Y:S02]  /*0490*/  DFMA R24, R20, R20, R24 ;  /* 0x000000141418722b */ /* 0x000fe40000000018 */
[----:B------:R-:W2:Y:S01]  /*04a0*/  LDG.E.64 R20, desc[UR8][R4.64+0x28] ;  /* 0x0000280804147981 */ /* 0x000ea2000c1e1b00 */
[----:B----4-:R-:W-:-:S08]  /*04b0*/  DADD R16, R6, -R16 ;  /* 0x0000000006107229 */ /* 0x010fd00000000810 */
[----:B------:R-:W-:Y:S02]  /*04c0*/  DFMA R24, R16, R16, R24 ;  /* 0x000000101018722b */ /* 0x000fe40000000018 */
[----:B------:R-:W4:Y:S06]  /*04d0*/  LDG.E.64 R16, desc[UR8][R2.64+0x28] ;  /* 0x0000280802107981 */ /* 0x000f2c000c1e1b00 */
[----:B------:R-:W-:-:S06]  /*04e0*/  DSETP.GEU.AND P3, PT, R24, R22, PT ;  /* 0x000000161800722a */ /* 0x000fcc0003f6e000 */
[----:B------:R-:W-:Y:S01]  /*04f0*/  FSEL R22, R24, R22, !P3 ;  /* 0x0000001618167208 */ /* 0x000fe20005800000 */
[----:B-----5:R-:W-:-:S08]  /*0500*/  DADD R14, R12, -R14 ;  /* 0x000000000c0e7229 */ /* 0x020fd0000000080e */
[----:B------:R-:W-:Y:S02]  /*0510*/  DMUL R14, R14, R14 ;  /* 0x0000000e0e0e7228 */ /* 0x000fe40000000000 */
[----:B---3--:R-:W-:Y:S01]  /*0520*/  DADD R18, R10, -R18 ;  /* 0x000000000a127229 */ /* 0x008fe20000000812 */
[----:B------:R-:W-:-:S07]  /*0530*/  FSEL R23, R25, R23, !P3 ;  /* 0x0000001719177208 */ /* 0x000fce0005800000 */
[----:B------:R-:W-:Y:S02]  /*0540*/  DFMA R14, R18, R18, R14 ;  /* 0x00000012120e722b */ /* 0x000fe4000000000e */
[----:B------:R-:W3:Y:S01]  /*0550*/  LDG.E.64 R18, desc[UR8][R2.64+0x30] ;  /* 0x0000300802127981 */ /* 0x000ee2000c1e1b00 */
[----:B------:R-:W-:-:S08]  /*0560*/  DADD R26, R6, -R26 ;  /* 0x00000000061a7229 */ /* 0x000fd0000000081a */
[----:B------:R-:W-:Y:S02]  /*0570*/  DFMA R14, R26, R26, R14 ;  /* 0x0000001a1a0e722b */ /* 0x000fe4000000000e */
[----:B------:R-:W5:Y:S01]  /*0580*/  LDG.E.64 R26, desc[UR8][R8.64+0x28] ;  /* 0x00002808081a7981 */ /* 0x000f62000c1e1b00 */
[----:B--2---:R-:W-:-:S03]  /*0590*/  DADD R24, R10, -R20 ;  /* 0x000000000a187229 */ /* 0x004fc60000000814 */
[----:B------:R-:W2:Y:S01]  /*05a0*/  LDG.E.64 R20, desc[UR8][R4.64+0x30] ;  /* 0x0000300804147981 */ /* 0x000ea2000c1e1b00 */
[----:B----4-:R-:W-:-:S08]  /*05b0*/  DADD R16, R12, -R16 ;  /* 0x000000000c107229 */ /* 0x010fd00000000810 */
[----:B------:R-:W-:-:S08]  /*05c0*/  DMUL R16, R16, R16 ;  /* 0x0000001010107228 */ /* 0x000fd00000000000 */
[----:B------:R-:W-:Y:S02]  /*05d0*/  DFMA R24, R24, R24, R16 ;  /* 0x000000181818722b */ /* 0x000fe40000000010 */
[----:B------:R-:W4:Y:S01]  /*05e0*/  LDG.E.64 R16, desc[UR8][R8.64+0x30] ;  /* 0x0000300808107981 */ /* 0x000f22000c1e1b00 */
[----:B------:R-:W-:-:S06]  /*05f0*/  DSETP.GEU.AND P2, PT, R14, R22, PT ;  /* 0x000000160e00722a */ /* 0x000fcc0003f4e000 */
[----:B------:R-:W-:Y:S02]  /*0600*/  FSEL R14, R14, R22, !P2 ;  /* 0x000000160e0e7208 */ /* 0x000fe40005000000 */
[----:B------:R-:W-:Y:S01]  /*0610*/  FSEL R15, R15, R23, !P2 ;  /* 0x000000170f0f7208 */ /* 0x000fe20005000000 */
[----:B---3--:R-:W-:-:S08]  /*0620*/  DADD R18, R12, -R18 ;  /* 0x000000000c127229 */ /* 0x008fd00000000812 */
[----:B------:R-:W-:Y:S02]  /*0630*/  DMUL R18, R18, R18 ;  /* 0x0000001212127228 */ /* 0x000fe40000000000 */
[----:B-----5:R-:W-:-:S08]  /*0640*/  DADD R26, R6, -R26 ;  /* 0x00000000061a7229 */ /* 0x020fd0000000081a */
[----:B------:R-:W-:Y:S02]  /*0650*/  DFMA R24, R26, R26, R24 ;  /* 0x0000001a1a18722b */ /* 0x000fe40000000018 */
[----:B------:R-:W3:Y:S01]  /*0660*/  LDG.E.64 R26, desc[UR8][R2.64+0x40] ;  /* 0x00004008021a7981 */ /* 0x000ee2000c1e1b00 */
[----:B--2---:R-:W-:-:S08]  /*0670*/  DADD R20, R10, -R20 ;  /* 0x000000000a147229 */ /* 0x004fd00000000814 */
[----:B------:R-:W-:Y:S02]  /*0680*/  DFMA R18, R20, R20, R18 ;  /* 0x000000141412722b */ /* 0x000fe40000000012 */
[----:B------:R-:W2:Y:S01]  /*0690*/  LDG.E.64 R20, desc[UR8][R2.64+0x38] ;  /* 0x0000380802147981 */ /* 0x000ea2000c1e1b00 */
[----:B----4-:R-:W-:-:S03]  /*06a0*/  DADD R22, R6, -R16 ;  /* 0x0000000006167229 */ /* 0x010fc60000000810 */
[----:B------:R0:W4:Y:S05]  /*06b0*/  LDG.E.64 R16, desc[UR8][R4.64+0x38] ;  /* 0x0000380804107981 */ /* 0x00012a000c1e1b00 */
[----:B------:R-:W-:Y:S02]  /*06c0*/  DFMA R18, R22, R22, R18 ;  /* 0x000000161612722b */ /* 0x000fe40000000012 */
[----:B------:R-:W5:Y:S04]  /*06d0*/  LDG.E.64 R22, desc[UR8][R8.64+0x38] ;  /* 0x0000380808167981 */ /* 0x000f68000c1e1b00 */
[----:B------:R-:W5:Y:S01]  /*06e0*/  LDG.E.64 R8, desc[UR8][R8.64+0x40] ;  /* 0x0000400808087981 */ /* 0x000f62000c1e1b00 */
[----:B------:R-:W-:-:S06]  /*06f0*/  DSETP.GEU.AND P1, PT, R24, R14, PT ;  /* 0x0000000e1800722a */ /* 0x000fcc0003f2e000 */
[----:B------:R-:W-:Y:S02]  /*0700*/  FSEL R14, R24, R14, !P1 ;  /* 0x0000000e180e7208 */ /* 0x000fe40004800000 */
[----:B------:R-:W-:Y:S01]  /*0710*/  FSEL R15, R25, R15, !P1 ;  /* 0x0000000f190f7208 */ /* 0x000fe20004800000 */
[----:B------:R-:W-:-:S05]  /*0720*/  DADD R28, R10, -R28 ;  /* 0x000000000a1c7229 */ /* 0x000fca000000081c */
[----:B------:R-:W-:-:S06]  /*0730*/  DSETP.GEU.AND P0, PT, R18, R14, PT ;  /* 0x0000000e1200722a */ /* 0x000fcc0003f0e000 */
[----:B0-----:R-:W-:Y:S02]  /*0740*/  FSEL R4, R18, R14, !P0 ;  /* 0x0000000e12047208 */ /* 0x001fe40004000000 */
[----:B------:R-:W-:Y:S01]  /*0750*/  FSEL R5, R19, R15, !P0 ;  /* 0x0000000f13057208 */ /* 0x000fe20004000000 */
[----:B---3--:R-:W-:-:S08]  /*0760*/  DADD R26, R12, -R26 ;  /* 0x000000000c1a7229 */ /* 0x008fd0000000081a */
[----:B------:R-:W-:-:S08]  /*0770*/  DMUL R26, R26, R26 ;  /* 0x0000001a1a1a7228 */ /* 0x000fd00000000000 */
[----:B------:R-:W-:Y:S02]  /*0780*/  DFMA R26, R28, R28, R26 ;  /* 0x0000001c1c1a722b */ /* 0x000fe4000000001a */
[----:B--2---:R-:W-:-:S08]  /*0790*/  DADD R20, R12, -R20 ;  /* 0x000000000c147229 */ /* 0x004fd00000000814 */
[----:B------:R-:W-:Y:S01]  /*07a0*/  DMUL R20, R20, R20 ;  /* 0x0000001414147228 */ /* 0x000fe20000000000 */
[----:B------:R-:W-:Y:S01]  /*07b0*/  SEL R12, RZ, 0x1, P4 ;  /* 0x00000001ff0c7807 */ /* 0x000fe20002000000 */
[----:B----4-:R-:W-:Y:S02]  /*07c0*/  DADD R16, R10, -R16 ;  /* 0x000000000a107229 */ /* 0x010fe40000000810 */
[----:B-----5:R-:W-:Y:S01]  /*07d0*/  DADD R22, R6, -R22 ;  /* 0x0000000006167229 */ /* 0x020fe20000000816 */
[----:B------:R-:W0:Y:S05]  /*07e0*/  LDC.64 R10, c[0x0][0x3b0] ;  /* 0x0000ec00ff0a7b82 */ /* 0x000e2a0000000a00 */
[----:B------:R-:W-:Y:S01]  /*07f0*/  DFMA R2, R16, R16, R20 ;  /* 0x000000101002722b */ /* 0x000fe20000000014 */
[----:B------:R-:W-:-:S07]  /*0800*/  SEL R12, R12, 0x2, P5 ;  /* 0x000000020c0c7807 */ /* 0x000fce0002800000 */
[----:B------:R-:W-:Y:S02]  /*0810*/  DFMA R2, R22, R22, R2 ;  /* 0x000000161602722b */ /* 0x000fe40000000002 */
[----:B------:R-:W-:Y:S01]  /*0820*/  DADD R8, R6, -R8 ;  /* 0x0000000006087229 */ /* 0x000fe20000000808 */
[----:B------:R-:W-:-:S05]  /*0830*/  SEL R12, R12, 0x3, P3 ;  /* 0x000000030c0c7807 */ /* 0x000fca0001800000 */
[----:B------:R-:W-:Y:S01]  /*0840*/  DSETP.GEU.AND P4, PT, R2, R4, PT ;  /* 0x000000040200722a */ /* 0x000fe20003f8e000 */
[----:B------:R-:W-:Y:S01]  /*0850*/  SEL R12, R12, 0x4, P2 ;  /* 0x000000040c0c7807 */ /* 0x000fe20001000000 */
[----:B------:R-:W-:-:S03]  /*0860*/  DFMA R26, R8, R8, R26 ;  /* 0x00000008081a722b */ /* 0x000fc6000000001a */
[----:B------:R-:W-:Y:S02]  /*0870*/  SEL R12, R12, 0x5, P1 ;  /* 0x000000050c0c7807 */ /* 0x000fe40000800000 */
[----:B------:R-:W-:Y:S02]  /*0880*/  FSEL R2, R2, R4, !P4 ;  /* 0x0000000402027208 */ /* 0x000fe40006000000 */
[----:B------:R-:W-:Y:S02]  /*0890*/  FSEL R3, R3, R5, !P4 ;  /* 0x0000000503037208 */ /* 0x000fe40006000000 */
[----:B------:R-:W-:-:S04]  /*08a0*/  SEL R12, R12, 0x6, P0 ;  /* 0x000000060c0c7807 */ /* 0x000fc80000000000 */
[----:B------:R-:W-:Y:S01]  /*08b0*/  DSETP.GEU.AND P0, PT, R26, R2, PT ;  /* 0x000000021a00722a */ /* 0x000fe20003f0e000 */
[----:B------:R-:W-:Y:S01]  /*08c0*/  SEL R12, R12, 0x7, P4 ;  /* 0x000000070c0c7807 */ /* 0x000fe20002000000 */
[----:B0-----:R-:W-:-:S04]  /*08d0*/  IMAD.WIDE R10, R0, 0x4, R10 ;  /* 0x00000004000a7825 */ /* 0x001fc800078e020a */
[----:B------:R-:W-:-:S05]  /*08e0*/  SEL R3, R12, 0x8, P0 ;  /* 0x000000080c037807 */ /* 0x000fca0000000000 */
[----:B------:R-:W-:Y:S01]  /*08f0*/  STG.E desc[UR8][R10.64], R3 ;  /* 0x000000030a007986 */ /* 0x000fe2000c101908 */
[----:B------:R-:W-:Y:S05]  /*0900*/  EXIT ;  /* 0x000000000000794d */ /* 0x000fea0003800000 */
.L_x_2:
        /* <DEDUP_REMOVED lines=15> */
.L_x_5:


//--------------------- .nv.shared.reserved.0     --------------------------
	.section	.nv.shared.reserved.0,"aw",@nobits
	.weak		__nv_reservedSMEM_offset_0_alias
	.size		__nv_reservedSMEM_offset_0_alias, 0, 64
	.other		__nv_reservedSMEM_offset_0_alias,@"STO_CUDA_RESERVED_SHARED STV_DEFAULT"
__nv_reservedSMEM_offset_0_alias:
	.zero		0
	.zero		64


//--------------------- .nv.constant0._Z20accumulate_centroidsPKdS0_S0_PKiPdS3_S3_Pii --------------------------
	.section	.nv.constant0._Z20accumulate_centroidsPKdS0_S0_PKiPdS3_S3_Pii,"a",@progbits
	.sectionflags	@""
	.align	4
.nv.constant0._Z20accumulate_centroidsPKdS0_S0_PKiPdS3_S3_Pii:
	.zero		964


//--------------------- .nv.constant0._Z15reset_centroidsPdS_S_Pi --------------------------
	.section	.nv.constant0._Z15reset_centroidsPdS_S_Pi,"a",@progbits
	.sectionflags	@""
	.align	4
.nv.constant0._Z15reset_centroidsPdS_S_Pi:
	.zero		928


//--------------------- .nv.constant0._Z15assign_clustersPKdS0_S0_S0_S0_S0_Pii --------------------------
	.section	.nv.constant0._Z15assign_clustersPKdS0_S0_S0_S0_S0_Pii,"a",@progbits
	.sectionflags	@""
	.align	4
.nv.constant0._Z15assign_clustersPKdS0_S0_S0_S0_S0_Pii:
	.zero		956


//--------------------- SYMBOLS --------------------------

	.type		.nv.reservedSmem.offset0,@object
	.size		.nv.reservedSmem.offset0,0x4
